//
// Generated by NVIDIA NVVM Compiler
//
// Compiler Build ID: CL-36424714
// Cuda compilation tools, release 13.0, V13.0.88
// Based on NVVM 20.0.0
//

.version 9.0
.target sm_100
.address_size 64

	// .globl	sigmoid64
.func  (.param .b64 func_retval0) __internal_accurate_pow
(
	.param .b64 __internal_accurate_pow_param_0
)
;

.visible .entry sigmoid64(
	.param .u64 .ptr .align 1 sigmoid64_param_0,
	.param .u32 sigmoid64_param_1
)
{
	.reg .pred 	%p<10>;
	.reg .b32 	%r<27>;
	.reg .b64 	%rd<8>;
	.reg .b64 	%fd<24>;

	ld.param.u64 	%rd2, [sigmoid64_param_0];
	ld.param.u32 	%r3, [sigmoid64_param_1];
	mov.u32 	%r4, %ctaid.x;
	mov.u32 	%r5, %ctaid.y;
	mov.u32 	%r6, %nctaid.x;
	mov.u32 	%r7, %nctaid.y;
	mov.u32 	%r8, %ctaid.z;
	mad.lo.s32 	%r9, %r8, %r7, %r5;
	mad.lo.s32 	%r10, %r9, %r6, %r4;
	mov.u32 	%r11, %ntid.x;
	mov.u32 	%r12, %ntid.y;
	mov.u32 	%r13, %ntid.z;
	mov.u32 	%r14, %tid.z;
	mov.u32 	%r15, %tid.y;
	mov.u32 	%r16, %tid.x;
	mad.lo.s32 	%r17, %r10, %r13, %r14;
	mad.lo.s32 	%r18, %r17, %r12, %r15;
	mad.lo.s32 	%r1, %r18, %r11, %r16;
	setp.ge.s32 	%p1, %r1, %r3;
	@%p1 bra 	$L__BB0_7;
	cvta.to.global.u64 	%rd3, %rd2;
	mul.wide.s32 	%rd4, %r1, 8;
	add.s64 	%rd1, %rd3, %rd4;
	ld.global.f64 	%fd1, [%rd1];
	neg.f64 	%fd7, %fd1;
	mov.f64 	%fd8, 0d4005BF0A8B145769;
	{
	.reg .b32 %temp; 
	mov.b64 	{%temp, %r19}, %fd8;
	}
	{
	.reg .b32 %temp; 
	mov.b64 	{%temp, %r2}, %fd7;
	}
	shr.u32 	%r20, %r2, 20;
	and.b32  	%r21, %r20, 2047;
	add.s32 	%r22, %r21, -1012;
	mov.b64 	%rd5, %fd7;
	shl.b64 	%rd6, %rd5, %r22;
	setp.eq.s64 	%p2, %rd6, -9223372036854775808;
	{ // callseq 0, 0
	.param .b64 param0;
	st.param.f64 	[param0], %fd7;
	.param .b64 retval0;
	call.uni (retval0), 
	__internal_accurate_pow, 
	(
	param0
	);
	ld.param.f64 	%fd9, [retval0];
	} // callseq 0
	setp.lt.s32 	%p3, %r19, 0;
	neg.f64 	%fd11, %fd9;
	selp.f64 	%fd12, %fd11, %fd9, %p2;
	selp.f64 	%fd13, %fd12, %fd9, %p3;
	cvt.rzi.f64.f64 	%fd14, %fd7;
	setp.neu.f64 	%p4, %fd14, %fd7;
	selp.f64 	%fd16, 0dFFF8000000000000, %fd13, %p4;
	selp.f64 	%fd23, %fd16, %fd13, %p3;
	sub.f64 	%fd17, %fd8, %fd1;
	{
	.reg .b32 %temp; 
	mov.b64 	{%temp, %r23}, %fd17;
	}
	and.b32  	%r24, %r23, 2146435072;
	setp.ne.s32 	%p5, %r24, 2146435072;
	@%p5 bra 	$L__BB0_6;
	setp.num.f64 	%p6, %fd1, %fd1;
	@%p6 bra 	$L__BB0_4;
	mov.f64 	%fd19, 0d4005BF0A8B145769;
	add.rn.f64 	%fd23, %fd19, %fd7;
	bra.uni 	$L__BB0_6;
$L__BB0_4:
	abs.f64 	%fd18, %fd1;
	setp.neu.f64 	%p7, %fd18, 0d7FF0000000000000;
	@%p7 bra 	$L__BB0_6;
	setp.lt.s32 	%p8, %r2, 0;
	selp.b32 	%r25, 0, 2146435072, %p8;
	mov.b32 	%r26, 0;
	mov.b64 	%fd23, {%r26, %r25};
$L__BB0_6:
	setp.eq.f64 	%p9, %fd1, 0d0000000000000000;
	add.f64 	%fd20, %fd23, 0d3FF0000000000000;
	rcp.rn.f64 	%fd21, %fd20;
	selp.f64 	%fd22, 0d3FE0000000000000, %fd21, %p9;
	st.global.f64 	[%rd1], %fd22;
$L__BB0_7:
	ret;

}
.func  (.param .b64 func_retval0) __internal_accurate_pow(
	.param .b64 __internal_accurate_pow_param_0
)
{
	.reg .pred 	%p<8>;
	.reg .b32 	%r<46>;
	.reg .b32 	%f<3>;
	.reg .b64 	%fd<109>;

	ld.param.f64 	%fd10, [__internal_accurate_pow_param_0];
	mov.f64 	%fd11, 0d4005BF0A8B145769;
	{
	.reg .b32 %temp; 
	mov.b64 	{%temp, %r8}, %fd11;
	}
	{
	.reg .b32 %temp; 
	mov.b64 	{%r9, %temp}, %fd11;
	}
	shr.u32 	%r10, %r8, 20;
	setp.lt.u32 	%p1, %r8, 1048576;
	mov.f64 	%fd12, 0d4365BF0A8B145769;
	{
	.reg .b32 %temp; 
	mov.b64 	{%temp, %r11}, %fd12;
	}
	{
	.reg .b32 %temp; 
	mov.b64 	{%r12, %temp}, %fd12;
	}
	shr.u32 	%r13, %r11, 20;
	add.s32 	%r14, %r13, -54;
	selp.b32 	%r15, %r12, %r9, %p1;
	selp.b32 	%r16, %r11, %r8, %p1;
	selp.b32 	%r1, %r14, %r10, %p1;
	add.s32 	%r45, %r1, -1023;
	and.b32  	%r17, %r16, -2146435073;
	or.b32  	%r18, %r17, 1072693248;
	mov.b64 	%fd107, {%r15, %r18};
	setp.lt.u32 	%p2, %r18, 1073127583;
	@%p2 bra 	$L__BB1_2;
	{
	.reg .b32 %temp; 
	mov.b64 	{%r19, %temp}, %fd107;
	}
	{
	.reg .b32 %temp; 
	mov.b64 	{%temp, %r20}, %fd107;
	}
	add.s32 	%r21, %r20, -1048576;
	mov.b64 	%fd107, {%r19, %r21};
	add.s32 	%r45, %r1, -1022;
$L__BB1_2:
	add.f64 	%fd13, %fd107, 0dBFF0000000000000;
	add.f64 	%fd14, %fd107, 0d3FF0000000000000;
	rcp.approx.ftz.f64 	%fd15, %fd14;
	neg.f64 	%fd16, %fd14;
	fma.rn.f64 	%fd17, %fd16, %fd15, 0d3FF0000000000000;
	fma.rn.f64 	%fd18, %fd17, %fd17, %fd17;
	fma.rn.f64 	%fd19, %fd18, %fd15, %fd15;
	mul.f64 	%fd20, %fd13, %fd19;
	fma.rn.f64 	%fd21, %fd13, %fd19, %fd20;
	mul.f64 	%fd22, %fd21, %fd21;
	fma.rn.f64 	%fd23, %fd22, 0d3EB0F5FF7D2CAFE2, 0d3ED0F5D241AD3B5A;
	fma.rn.f64 	%fd24, %fd23, %fd22, 0d3EF3B20A75488A3F;
	fma.rn.f64 	%fd25, %fd24, %fd22, 0d3F1745CDE4FAECD5;
	fma.rn.f64 	%fd26, %fd25, %fd22, 0d3F3C71C7258A578B;
	fma.rn.f64 	%fd27, %fd26, %fd22, 0d3F6249249242B910;
	fma.rn.f64 	%fd28, %fd27, %fd22, 0d3F89999999999DFB;
	sub.f64 	%fd29, %fd13, %fd21;
	add.f64 	%fd30, %fd29, %fd29;
	neg.f64 	%fd31, %fd21;
	fma.rn.f64 	%fd32, %fd31, %fd13, %fd30;
	mul.f64 	%fd33, %fd19, %fd32;
	fma.rn.f64 	%fd34, %fd22, %fd28, 0d3FB5555555555555;
	mov.f64 	%fd35, 0d3FB5555555555555;
	sub.f64 	%fd36, %fd35, %fd34;
	fma.rn.f64 	%fd37, %fd22, %fd28, %fd36;
	add.f64 	%fd38, %fd37, 0dBC46A4CB00B9E7B0;
	add.f64 	%fd39, %fd34, %fd38;
	sub.f64 	%fd40, %fd34, %fd39;
	add.f64 	%fd41, %fd38, %fd40;
	mul.rn.f64 	%fd42, %fd21, %fd21;
	neg.f64 	%fd43, %fd42;
	fma.rn.f64 	%fd44, %fd21, %fd21, %fd43;
	{
	.reg .b32 %temp; 
	mov.b64 	{%r22, %temp}, %fd33;
	}
	{
	.reg .b32 %temp; 
	mov.b64 	{%temp, %r23}, %fd33;
	}
	add.s32 	%r24, %r23, 1048576;
	mov.b64 	%fd45, {%r22, %r24};
	fma.rn.f64 	%fd46, %fd21, %fd45, %fd44;
	mul.rn.f64 	%fd47, %fd42, %fd21;
	neg.f64 	%fd48, %fd47;
	fma.rn.f64 	%fd49, %fd42, %fd21, %fd48;
	fma.rn.f64 	%fd50, %fd42, %fd33, %fd49;
	fma.rn.f64 	%fd51, %fd46, %fd21, %fd50;
	mul.rn.f64 	%fd52, %fd39, %fd47;
	neg.f64 	%fd53, %fd52;
	fma.rn.f64 	%fd54, %fd39, %fd47, %fd53;
	fma.rn.f64 	%fd55, %fd39, %fd51, %fd54;
	fma.rn.f64 	%fd56, %fd41, %fd47, %fd55;
	add.f64 	%fd57, %fd52, %fd56;
	sub.f64 	%fd58, %fd52, %fd57;
	add.f64 	%fd59, %fd56, %fd58;
	add.f64 	%fd60, %fd21, %fd57;
	sub.f64 	%fd61, %fd21, %fd60;
	add.f64 	%fd62, %fd57, %fd61;
	add.f64 	%fd63, %fd59, %fd62;
	add.f64 	%fd64, %fd33, %fd63;
	add.f64 	%fd65, %fd60, %fd64;
	sub.f64 	%fd66, %fd60, %fd65;
	add.f64 	%fd67, %fd64, %fd66;
	xor.b32  	%r25, %r45, -2147483648;
	mov.b32 	%r26, 1127219200;
	mov.b64 	%fd68, {%r25, %r26};
	mov.b32 	%r27, -2147483648;
	mov.b64 	%fd69, {%r27, %r26};
	sub.f64 	%fd70, %fd68, %fd69;
	fma.rn.f64 	%fd71, %fd70, 0d3FE62E42FEFA39EF, %fd65;
	fma.rn.f64 	%fd72, %fd70, 0dBFE62E42FEFA39EF, %fd71;
	sub.f64 	%fd73, %fd72, %fd65;
	sub.f64 	%fd74, %fd67, %fd73;
	fma.rn.f64 	%fd75, %fd70, 0d3C7ABC9E3B39803F, %fd74;
	add.f64 	%fd76, %fd71, %fd75;
	sub.f64 	%fd77, %fd71, %fd76;
	add.f64 	%fd78, %fd75, %fd77;
	{
	.reg .b32 %temp; 
	mov.b64 	{%temp, %r28}, %fd10;
	}
	{
	.reg .b32 %temp; 
	mov.b64 	{%r29, %temp}, %fd10;
	}
	shl.b32 	%r30, %r28, 1;
	setp.gt.u32 	%p3, %r30, -33554433;
	and.b32  	%r31, %r28, -15728641;
	selp.b32 	%r32, %r31, %r28, %p3;
	mov.b64 	%fd79, {%r29, %r32};
	mul.rn.f64 	%fd80, %fd76, %fd79;
	neg.f64 	%fd81, %fd80;
	fma.rn.f64 	%fd82, %fd76, %fd79, %fd81;
	fma.rn.f64 	%fd83, %fd78, %fd79, %fd82;
	add.f64 	%fd4, %fd80, %fd83;
	sub.f64 	%fd84, %fd80, %fd4;
	add.f64 	%fd5, %fd83, %fd84;
	fma.rn.f64 	%fd85, %fd4, 0d3FF71547652B82FE, 0d4338000000000000;
	{
	.reg .b32 %temp; 
	mov.b64 	{%r5, %temp}, %fd85;
	}
	mov.f64 	%fd86, 0dC338000000000000;
	add.rn.f64 	%fd87, %fd85, %fd86;
	fma.rn.f64 	%fd88, %fd87, 0dBFE62E42FEFA39EF, %fd4;
	fma.rn.f64 	%fd89, %fd87, 0dBC7ABC9E3B39803F, %fd88;
	fma.rn.f64 	%fd90, %fd89, 0d3E5ADE1569CE2BDF, 0d3E928AF3FCA213EA;
	fma.rn.f64 	%fd91, %fd90, %fd89, 0d3EC71DEE62401315;
	fma.rn.f64 	%fd92, %fd91, %fd89, 0d3EFA01997C89EB71;
	fma.rn.f64 	%fd93, %fd92, %fd89, 0d3F2A01A014761F65;
	fma.rn.f64 	%fd94, %fd93, %fd89, 0d3F56C16C1852B7AF;
	fma.rn.f64 	%fd95, %fd94, %fd89, 0d3F81111111122322;
	fma.rn.f64 	%fd96, %fd95, %fd89, 0d3FA55555555502A1;
	fma.rn.f64 	%fd97, %fd96, %fd89, 0d3FC5555555555511;
	fma.rn.f64 	%fd98, %fd97, %fd89, 0d3FE000000000000B;
	fma.rn.f64 	%fd99, %fd98, %fd89, 0d3FF0000000000000;
	fma.rn.f64 	%fd100, %fd99, %fd89, 0d3FF0000000000000;
	{
	.reg .b32 %temp; 
	mov.b64 	{%r6, %temp}, %fd100;
	}
	{
	.reg .b32 %temp; 
	mov.b64 	{%temp, %r7}, %fd100;
	}
	shl.b32 	%r33, %r5, 20;
	add.s32 	%r34, %r33, %r7;
	mov.b64 	%fd108, {%r6, %r34};
	{
	.reg .b32 %temp; 
	mov.b64 	{%temp, %r35}, %fd4;
	}
	mov.b32 	%f2, %r35;
	abs.f32 	%f1, %f2;
	setp.lt.f32 	%p4, %f1, 0f4086232B;
	@%p4 bra 	$L__BB1_5;
	setp.lt.f64 	%p5, %fd4, 0d0000000000000000;
	add.f64 	%fd101, %fd4, 0d7FF0000000000000;
	selp.f64 	%fd108, 0d0000000000000000, %fd101, %p5;
	setp.geu.f32 	%p6, %f1, 0f40874800;
	@%p6 bra 	$L__BB1_5;
	shr.u32 	%r36, %r5, 31;
	add.s32 	%r37, %r5, %r36;
	shr.s32 	%r38, %r37, 1;
	shl.b32 	%r39, %r38, 20;
	add.s32 	%r40, %r7, %r39;
	mov.b64 	%fd102, {%r6, %r40};
	sub.s32 	%r41, %r5, %r38;
	shl.b32 	%r42, %r41, 20;
	add.s32 	%r43, %r42, 1072693248;
	mov.b32 	%r44, 0;
	mov.b64 	%fd103, {%r44, %r43};
	mul.f64 	%fd108, %fd103, %fd102;
$L__BB1_5:
	abs.f64 	%fd104, %fd108;
	setp.eq.f64 	%p7, %fd104, 0d7FF0000000000000;
	fma.rn.f64 	%fd105, %fd108, %fd5, %fd108;
	selp.f64 	%fd106, %fd108, %fd105, %p7;
	st.param.f64 	[func_retval0], %fd106;
	ret;

}


// ===== COMPILED SASS (sm_100) =====

	.target	sm_100

	.elftype	@"ET_EXEC"


//--------------------- .note.nv.tkinfo           --------------------------
	.section	.note.nv.tkinfo,"",@"SHT_NOTE"
	.sectionflags	@"SHF_NOTE_NV_TKINFO"
	.tkinfo
        /*0018*/ 	.word	0x00000002
        /*0030*/ 	.string	""
        /*0030*/ 	.string	"ptxas"
        /*0030*/ 	.string	"Cuda compilation tools, release 13.0, V13.0.88"
        /*0030*/ 	.string	"Build cuda_13.0.r13.0/compiler.36424714_0"
        /*0030*/ 	.string	"-arch sm_100 -m 64 "



//--------------------- .note.nv.cuinfo           --------------------------
	.section	.note.nv.cuinfo,"",@"SHT_NOTE"
	.sectionflags	@"SHF_NOTE_NV_CUINFO"
        /*0018*/ 	.short	0x0002
        /*001a*/ 	.short	0x0064
        /*001c*/ 	.short	0x0082
	.zero		2


//--------------------- .nv.info                  --------------------------
	.section	.nv.info,"",@"SHT_CUDA_INFO"
	.align	4


	//----- nvinfo : EIATTR_REGCOUNT
	.align		4
        /*0000*/ 	.byte	0x04, 0x2f
        /*0002*/ 	.short	(.L_1 - .L_0)
	.align		4
.L_0:
        /*0004*/ 	.word	index@(sigmoid64)
        /*0008*/ 	.word	0x0000001e


	//----- nvinfo : EIATTR_FRAME_SIZE
	.align		4
.L_1:
        /*000c*/ 	.byte	0x04, 0x11
        /*000e*/ 	.short	(.L_3 - .L_2)
	.align		4
.L_2:
        /*0010*/ 	.word	index@($sigmoid64$__internal_accurate_pow)
        /*0014*/ 	.word	0x00000000


	//----- nvinfo : EIATTR_FRAME_SIZE
	.align		4
.L_3:
        /*0018*/ 	.byte	0x04, 0x11
        /*001a*/ 	.short	(.L_5 - .L_4)
	.align		4
.L_4:
        /*001c*/ 	.word	index@($__internal_0_$__cuda_sm20_dblrcp_rn_slowpath_v3)
        /*0020*/ 	.word	0x00000000


	//----- nvinfo : EIATTR_FRAME_SIZE
	.align		4
.L_5:
        /*0024*/ 	.byte	0x04, 0x11
        /*0026*/ 	.short	(.L_7 - .L_6)
	.align		4
.L_6:
        /*0028*/ 	.word	index@(sigmoid64)
        /*002c*/ 	.word	0x00000000


	//----- nvinfo : EIATTR_MIN_STACK_SIZE
	.align		4
.L_7:
        /*0030*/ 	.byte	0x04, 0x12
        /*0032*/ 	.short	(.L_9 - .L_8)
	.align		4
.L_8:
        /*0034*/ 	.word	index@(sigmoid64)
        /*0038*/ 	.word	0x00000000
.L_9:


//--------------------- .nv.compat                --------------------------
	.section	.nv.compat,"",@"SHT_CUDA_COMPAT_INFO"
	.align	4
        /*0000*/ 	.byte	0x02, 0x09, 0x00, 0x00, 0x02, 0x02, 0x01, 0x00, 0x02, 0x05, 0x05, 0x00, 0x03, 0x07, 0x01, 0x01
        /*0010*/ 	.byte	0x02, 0x03, 0x00, 0x00, 0x02, 0x06, 0x01, 0x00, 0x04, 0x0b, 0x08, 0x00, 0x01, 0x00, 0x00, 0x00
        /*0020*/ 	.byte	0x00, 0x00, 0x00, 0x00


//--------------------- .nv.info.sigmoid64        --------------------------
	.section	.nv.info.sigmoid64,"",@"SHT_CUDA_INFO"
	.sectionflags	@""
	.align	4


	//----- nvinfo : EIATTR_CUDA_API_VERSION
	.align		4
        /*0000*/ 	.byte	0x04, 0x37
        /*0002*/ 	.short	(.L_11 - .L_10)
.L_10:
        /*0004*/ 	.word	0x00000082


	//----- nvinfo : EIATTR_KPARAM_INFO
	.align		4
.L_11:
        /*0008*/ 	.byte	0x04, 0x17
        /*000a*/ 	.short	(.L_13 - .L_12)
.L_12:
        /*000c*/ 	.word	0x00000000
        /*0010*/ 	.short	0x0001
        /*0012*/ 	.short	0x0008
        /*0014*/ 	.byte	0x00, 0xf0, 0x11, 0x00


	//----- nvinfo : EIATTR_KPARAM_INFO
	.align		4
.L_13:
        /*0018*/ 	.byte	0x04, 0x17
        /*001a*/ 	.short	(.L_15 - .L_14)
.L_14:
        /*001c*/ 	.word	0x00000000
        /*0020*/ 	.short	0x0000
        /*0022*/ 	.short	0x0000
        /*0024*/ 	.byte	0x00, 0xf5, 0x21, 0x00


	//----- nvinfo : EIATTR_SPARSE_MMA_MASK
	.align		4
.L_15:
        /*0028*/ 	.byte	0x03, 0x50
        /*002a*/ 	.short	0x0000


	//----- nvinfo : EIATTR_MAXREG_COUNT
	.align		4
        /*002c*/ 	.byte	0x03, 0x1b
        /*002e*/ 	.short	0x00ff


	//----- nvinfo : EIATTR_MERCURY_ISA_VERSION
	.align		4
        /*0030*/ 	.byte	0x03, 0x5f
        /*0032*/ 	.short	0x0101


	//----- nvinfo : EIATTR_VRC_CTA_INIT_COUNT
	.align		4
        /*0034*/ 	.byte	0x02, 0x4a
	.zero		1
	.zero		1


	//----- nvinfo : EIATTR_EXIT_INSTR_OFFSETS
	.align		4
        /*0038*/ 	.byte	0x04, 0x1c
        /*003a*/ 	.short	(.L_17 - .L_16)


	//   ....[0]....
.L_16:
        /*003c*/ 	.word	0x00000130


	//   ....[1]....
        /*0040*/ 	.word	0x00000420


	//----- nvinfo : EIATTR_CRS_STACK_SIZE
	.align		4
.L_17:
        /*0044*/ 	.byte	0x04, 0x1e
        /*0046*/ 	.short	(.L_19 - .L_18)
.L_18:
        /*0048*/ 	.word	0x00000000


	//----- nvinfo : EIATTR_CBANK_PARAM_SIZE
	.align		4
.L_19:
        /*004c*/ 	.byte	0x03, 0x19
        /*004e*/ 	.short	0x000c


	//----- nvinfo : EIATTR_PARAM_CBANK
	.align		4
        /*0050*/ 	.byte	0x04, 0x0a
        /*0052*/ 	.short	(.L_21 - .L_20)
	.align		4
.L_20:
        /*0054*/ 	.word	index@(.nv.constant0.sigmoid64)
        /*0058*/ 	.short	0x0380
        /*005a*/ 	.short	0x000c


	//----- nvinfo : EIATTR_SW_WAR
	.align		4
.L_21:
        /*005c*/ 	.byte	0x04, 0x36
        /*005e*/ 	.short	(.L_23 - .L_22)
.L_22:
        /*0060*/ 	.word	0x00000008
.L_23:


//--------------------- .nv.callgraph             --------------------------
	.section	.nv.callgraph,"",@"SHT_CUDA_CALLGRAPH"
	.align	4
	.sectionentsize	8
	.align		4
        /*0000*/ 	.word	0x00000000
	.align		4
        /*0004*/ 	.word	0xffffffff
	.align		4
        /*0008*/ 	.word	0x00000000
	.align		4
        /*000c*/ 	.word	0xfffffffe
	.align		4
        /*0010*/ 	.word	0x00000000
	.align		4
        /*0014*/ 	.word	0xfffffffd
	.align		4
        /*0018*/ 	.word	0x00000000
	.align		4
        /*001c*/ 	.word	0xfffffffc


//--------------------- .text.sigmoid64           --------------------------
	.section	.text.sigmoid64,"ax",@progbits
	.align	128
        .global         sigmoid64
        .type           sigmoid64,@function
        .size           sigmoid64,(.L_x_12 - sigmoid64)
        .other          sigmoid64,@"STO_CUDA_ENTRY STV_DEFAULT"
sigmoid64:
.text.sigmoid64:
[----:B------:R-:W-:Y:S08]  /*0000*/  LDC R1, c[0x0][0x37c] ;  /* 0x0000df00ff017b82 */ /* 0x000ff00000000800 */
[----:B------:R-:W-:Y:S01]  /*0010*/  S2UR UR4, SR_CTAID.Y ;  /* 0x00000000000479c3 */ /* 0x000fe20000002600 */
[----:B------:R-:W0:Y:S01]  /*0020*/  S2R R3, SR_TID.Z ;  /* 0x0000000000037919 */ /* 0x000e220000002300 */
[----:B------:R-:W1:Y:S01]  /*0030*/  LDCU UR6, c[0x0][0x370] ;  /* 0x00006e00ff0677ac */ /* 0x000e620008000800 */
[----:B------:R-:W2:Y:S01]  /*0040*/  S2R R5, SR_TID.Y ;  /* 0x0000000000057919 */ /* 0x000ea20000002200 */
[----:B------:R-:W3:Y:S04]  /*0050*/  LDCU UR7, c[0x0][0x374] ;  /* 0x00006e80ff0777ac */ /* 0x000ee80008000800 */
[----:B------:R-:W3:Y:S01]  /*0060*/  S2UR UR8, SR_CTAID.Z ;  /* 0x00000000000879c3 */ /* 0x000ee20000002700 */
[----:B------:R-:W4:Y:S01]  /*0070*/  S2R R7, SR_TID.X ;  /* 0x0000000000077919 */ /* 0x000f220000002100 */
[----:B------:R-:W4:Y:S01]  /*0080*/  LDCU UR9, c[0x0][0x360] ;  /* 0x00006c00ff0977ac */ /* 0x000f220008000800 */
[----:B------:R-:W2:Y:S05]  /*0090*/  LDCU UR10, c[0x0][0x364] ;  /* 0x00006c80ff0a77ac */ /* 0x000eaa0008000800 */
[----:B------:R-:W1:Y:S08]  /*00a0*/  S2UR UR5, SR_CTAID.X ;  /* 0x00000000000579c3 */ /* 0x000e700000002500 */
[----:B------:R-:W0:Y:S01]  /*00b0*/  LDC R0, c[0x0][0x368] ;  /* 0x0000da00ff007b82 */ /* 0x000e220000000800 */
[----:B---3--:R-:W-:-:S04]  /*00c0*/  UIMAD UR4, UR7, UR8, UR4 ;  /* 0x00000008070472a4 */ /* 0x008fc8000f8e0204 */
[----:B-1----:R-:W-:Y:S01]  /*00d0*/  UIMAD UR4, UR4, UR6, UR5 ;  /* 0x00000006040472a4 */ /* 0x002fe2000f8e0205 */
[----:B------:R-:W1:Y:S05]  /*00e0*/  LDCU UR5, c[0x0][0x388] ;  /* 0x00007100ff0577ac */ /* 0x000e6a0008000800 */
[----:B0-----:R-:W-:-:S04]  /*00f0*/  IMAD R0, R0, UR4, R3 ;  /* 0x0000000400007c24 */ /* 0x001fc8000f8e0203 */
[----:B--2---:R-:W-:-:S04]  /*0100*/  IMAD R0, R0, UR10, R5 ;  /* 0x0000000a00007c24 */ /* 0x004fc8000f8e0205 */
[----:B----4-:R-:W-:-:S05]  /*0110*/  IMAD R5, R0, UR9, R7 ;  /* 0x0000000900057c24 */ /* 0x010fca000f8e0207 */
[----:B-1----:R-:W-:-:S13]  /*0120*/  ISETP.GE.AND P0, PT, R5, UR5, PT ;  /* 0x0000000505007c0c */ /* 0x002fda000bf06270 */
[----:B------:R-:W-:Y:S05]  /*0130*/  @P0 EXIT ;  /* 0x000000000000094d */ /* 0x000fea0003800000 */
[----:B------:R-:W0:Y:S01]  /*0140*/  LDC.64 R2, c[0x0][0x380] ;  /* 0x0000e000ff027b82 */ /* 0x000e220000000a00 */
[----:B------:R-:W1:Y:S01]  /*0150*/  LDCU.64 UR4, c[0x0][0x358] ;  /* 0x00006b00ff0477ac */ /* 0x000e620008000a00 */
[----:B0-----:R-:W-:-:S05]  /*0160*/  IMAD.WIDE R2, R5, 0x8, R2 ;  /* 0x0000000805027825 */ /* 0x001fca00078e0202 */
[----:B-1----:R-:W2:Y:S01]  /*0170*/  LDG.E.64 R20, desc[UR4][R2.64] ;  /* 0x0000000402147981 */ /* 0x002ea2000c1e1b00 */
[----:B------:R-:W-:Y:S01]  /*0180*/  BSSY.RECONVERGENT B0, `(.L_x_0) ;  /* 0x0000004000007945 */ /* 0x000fe20003800200 */
[----:B------:R-:W-:Y:S01]  /*0190*/  MOV R0, 0x1c0 ;  /* 0x000001c000007802 */ /* 0x000fe20000000f00 */
[----:B--2---:R-:W-:-:S11]  /*01a0*/  DADD R8, -RZ, -R20 ;  /* 0x00000000ff087229 */ /* 0x004fd60000000914 */
[----:B------:R-:W-:Y:S05]  /*01b0*/  CALL.REL.NOINC `($sigmoid64$__internal_accurate_pow) ;  /* 0x0000000400447944 */ /* 0x000fea0003c00000 */
[----:B------:R-:W-:Y:S05]  /*01c0*/  BSYNC.RECONVERGENT B0 ;  /* 0x0000000000007941 */ /* 0x000fea0003800200 */
.L_x_0:
[----:B------:R-:W-:Y:S01]  /*01d0*/  UMOV UR6, 0x8b145769 ;  /* 0x8b14576900067882 */ /* 0x000fe20000000000 */
[----:B------:R-:W-:Y:S01]  /*01e0*/  UMOV UR7, 0x4005bf0a ;  /* 0x4005bf0a00077882 */ /* 0x000fe20000000000 */
[----:B------:R-:W-:Y:S01]  /*01f0*/  BSSY.RECONVERGENT B0, `(.L_x_1) ;  /* 0x000000e000007945 */ /* 0x000fe20003800200 */
[----:B------:R-:W-:-:S10]  /*0200*/  DADD R4, -R20, UR6 ;  /* 0x0000000614047e29 */ /* 0x000fd40008000100 */
[----:B------:R-:W-:Y:S01]  /*0210*/  LOP3.LUT R4, R5, 0x7ff00000, RZ, 0xc0, !PT ;  /* 0x7ff0000005047812 */ /* 0x000fe200078ec0ff */
[----:B------:R-:W-:-:S03]  /*0220*/  IMAD.MOV.U32 R5, RZ, RZ, R7 ;  /* 0x000000ffff057224 */ /* 0x000fc600078e0007 */
[----:B------:R-:W-:Y:S01]  /*0230*/  ISETP.NE.AND P0, PT, R4, 0x7ff00000, PT ;  /* 0x7ff000000400780c */ /* 0x000fe20003f05270 */
[----:B------:R-:W-:-:S12]  /*0240*/  IMAD.MOV.U32 R4, RZ, RZ, R6 ;  /* 0x000000ffff047224 */ /* 0x000fd800078e0006 */
[----:B------:R-:W-:Y:S05]  /*0250*/  @P0 BRA `(.L_x_2) ;  /* 0x00000000001c0947 */ /* 0x000fea0003800000 */
[----:B------:R-:W-:-:S14]  /*0260*/  DSETP.NAN.AND P0, PT, R20, R20, PT ;  /* 0x000000141400722a */ /* 0x000fdc0003f08000 */
[----:B------:R-:W-:Y:S01]  /*0270*/  @P0 DADD R4, -R20, UR6 ;  /* 0x0000000614040e29 */ /* 0x000fe20008000100 */
[----:B------:R-:W-:Y:S10]  /*0280*/  @P0 BRA `(.L_x_2) ;  /* 0x0000000000100947 */ /* 0x000ff40003800000 */
[----:B------:R-:W-:-:S14]  /*0290*/  DSETP.NEU.AND P0, PT, |R20|, +INF , PT ;  /* 0x7ff000001400742a */ /* 0x000fdc0003f0d200 */
[----:B------:R-:W-:Y:S01]  /*02a0*/  @!P0 ISETP.GE.AND P1, PT, R9, RZ, PT ;  /* 0x000000ff0900820c */ /* 0x000fe20003f26270 */
[----:B------:R-:W-:-:S03]  /*02b0*/  @!P0 IMAD.MOV.U32 R4, RZ, RZ, RZ ;  /* 0x000000ffff048224 */ /* 0x000fc600078e00ff */
[----:B------:R-:W-:-:S09]  /*02c0*/  @!P0 SEL R5, RZ, 0x7ff00000, !P1 ;  /* 0x7ff00000ff058807 */ /* 0x000fd20004800000 */
.L_x_2:
[----:B------:R-:W-:Y:S05]  /*02d0*/  BSYNC.RECONVERGENT B0 ;  /* 0x0000000000007941 */ /* 0x000fea0003800200 */
.L_x_1:
[----:B------:R-:W-:Y:S01]  /*02e0*/  DADD R10, R4, 1 ;  /* 0x3ff00000040a7429 */ /* 0x000fe20000000000 */
[----:B------:R-:W-:Y:S01]  /*02f0*/  BSSY.RECONVERGENT B0, `(.L_x_3) ;  /* 0x000000f000007945 */ /* 0x000fe20003800200 */
[----:B------:R-:W-:-:S04]  /*0300*/  DSETP.NEU.AND P0, PT, R20, RZ, PT ;  /* 0x000000ff1400722a */ /* 0x000fc80003f0d000 */
[----:B------:R-:W0:Y:S04]  /*0310*/  MUFU.RCP64H R5, R11 ;  /* 0x0000000b00057308 */ /* 0x000e280000001800 */
[----:B------:R-:W-:-:S05]  /*0320*/  VIADD R4, R11, 0x300402 ;  /* 0x003004020b047836 */ /* 0x000fca0000000000 */
[----:B------:R-:W-:Y:S01]  /*0330*/  FSETP.GEU.AND P1, PT, |R4|, 5.8789094863358348022e-39, PT ;  /* 0x004004020400780b */ /* 0x000fe20003f2e200 */
[----:B0-----:R-:W-:-:S08]  /*0340*/  DFMA R6, -R10, R4, 1 ;  /* 0x3ff000000a06742b */ /* 0x001fd00000000104 */
[----:B------:R-:W-:-:S08]  /*0350*/  DFMA R6, R6, R6, R6 ;  /* 0x000000060606722b */ /* 0x000fd00000000006 */
[----:B------:R-:W-:-:S08]  /*0360*/  DFMA R6, R4, R6, R4 ;  /* 0x000000060406722b */ /* 0x000fd00000000004 */
[----:B------:R-:W-:-:S08]  /*0370*/  DFMA R8, -R10, R6, 1 ;  /* 0x3ff000000a08742b */ /* 0x000fd00000000106 */
[----:B------:R-:W-:Y:S01]  /*0380*/  DFMA R6, R6, R8, R6 ;  /* 0x000000080606722b */ /* 0x000fe20000000006 */
[----:B------:R-:W-:Y:S10]  /*0390*/  @P1 BRA `(.L_x_4) ;  /* 0x0000000000101947 */ /* 0x000ff40003800000 */
[----:B------:R-:W-:-:S04]  /*03a0*/  LOP3.LUT R0, R11, 0x7fffffff, RZ, 0xc0, !PT ;  /* 0x7fffffff0b007812 */ /* 0x000fc800078ec0ff */
[----:B------:R-:W-:Y:S02]  /*03b0*/  IADD3 R8, PT, PT, R0, -0x100000, RZ ;  /* 0xfff0000000087810 */ /* 0x000fe40007ffe0ff */
[----:B------:R-:W-:-:S07]  /*03c0*/  MOV R0, 0x3e0 ;  /* 0x000003e000007802 */ /* 0x000fce0000000f00 */
[----:B------:R-:W-:Y:S05]  /*03d0*/  CALL.REL.NOINC `($__internal_0_$__cuda_sm20_dblrcp_rn_slowpath_v3) ;  /* 0x0000000000147944 */ /* 0x000fea0003c00000 */
.L_x_4:
[----:B------:R-:W-:Y:S05]  /*03e0*/  BSYNC.RECONVERGENT B0 ;  /* 0x0000000000007941 */ /* 0x000fea0003800200 */
.L_x_3:
[----:B------:R-:W-:Y:S02]  /*03f0*/  FSEL R4, R6, RZ, P0 ;  /* 0x000000ff06047208 */ /* 0x000fe40000000000 */
[----:B------:R-:W-:-:S05]  /*0400*/  FSEL R5, R7, 1.75, P0 ;  /* 0x3fe0000007057808 */ /* 0x000fca0000000000 */
[----:B------:R-:W-:Y:S01]  /*0410*/  STG.E.64 desc[UR4][R2.64], R4 ;  /* 0x0000000402007986 */ /* 0x000fe2000c101b04 */
[----:B------:R-:W-:Y:S05]  /*0420*/  EXIT ;  /* 0x000000000000794d */ /* 0x000fea0003800000 */
        .weak           $__internal_0_$__cuda_sm20_dblrcp_rn_slowpath_v3
        .type           $__internal_0_$__cuda_sm20_dblrcp_rn_slowpath_v3,@function
        .size           $__internal_0_$__cuda_sm20_dblrcp_rn_slowpath_v3,($sigmoid64$__internal_accurate_pow - $__internal_0_$__cuda_sm20_dblrcp_rn_slowpath_v3)
$__internal_0_$__cuda_sm20_dblrcp_rn_slowpath_v3:
[----:B------:R-:W-:Y:S01]  /*0430*/  IMAD.MOV.U32 R4, RZ, RZ, R10 ;  /* 0x000000ffff047224 */ /* 0x000fe200078e000a */
[----:B------:R-:W-:Y:S01]  /*0440*/  BSSY.RECONVERGENT B1, `(.L_x_5) ;  /* 0x0000025000017945 */ /* 0x000fe20003800200 */
[----:B------:R-:W-:-:S06]  /*0450*/  IMAD.MOV.U32 R5, RZ, RZ, R11 ;  /* 0x000000ffff057224 */ /* 0x000fcc00078e000b */
[----:B------:R-:W-:-:S14]  /*0460*/  DSETP.GTU.AND P1, PT, |R4|, +INF , PT ;  /* 0x7ff000000400742a */ /* 0x000fdc0003f2c200 */
[----:B------:R-:W-:Y:S05]  /*0470*/  @P1 BRA `(.L_x_6) ;  /* 0x00000000007c1947 */ /* 0x000fea0003800000 */
[----:B------:R-:W-:-:S05]  /*0480*/  LOP3.LUT R10, R11, 0x7fffffff, RZ, 0xc0, !PT ;  /* 0x7fffffff0b0a7812 */ /* 0x000fca00078ec0ff */
[----:B------:R-:W-:-:S05]  /*0490*/  VIADD R6, R10, 0xffffffff ;  /* 0xffffffff0a067836 */ /* 0x000fca0000000000 */
[----:B------:R-:W-:-:S13]  /*04a0*/  ISETP.GE.U32.AND P1, PT, R6, 0x7fefffff, PT ;  /* 0x7fefffff0600780c */ /* 0x000fda0003f26070 */
[----:B------:R-:W-:Y:S01]  /*04b0*/  @P1 LOP3.LUT R7, R5, 0x7ff00000, RZ, 0x3c, !PT ;  /* 0x7ff0000005071812 */ /* 0x000fe200078e3cff */
[----:B------:R-:W-:Y:S01]  /*04c0*/  @P1 IMAD.MOV.U32 R6, RZ, RZ, RZ ;  /* 0x000000ffff061224 */ /* 0x000fe200078e00ff */
[----:B------:R-:W-:Y:S06]  /*04d0*/  @P1 BRA `(.L_x_7) ;  /* 0x00000000006c1947 */ /* 0x000fec0003800000 */
[----:B------:R-:W-:-:S13]  /*04e0*/  ISETP.GE.U32.AND P1, PT, R10, 0x1000001, PT ;  /* 0x010000010a00780c */ /* 0x000fda0003f26070 */
[----:B------:R-:W-:Y:S05]  /*04f0*/  @!P1 BRA `(.L_x_8) ;  /* 0x0000000000349947 */ /* 0x000fea0003800000 */
[----:B------:R-:W-:Y:S01]  /*0500*/  IADD3 R7, PT, PT, R5, -0x3fe00000, RZ ;  /* 0xc020000005077810 */ /* 0x000fe20007ffe0ff */
[----:B------:R-:W-:-:S03]  /*0510*/  IMAD.MOV.U32 R6, RZ, RZ, R4 ;  /* 0x000000ffff067224 */ /* 0x000fc600078e0004 */
[----:B------:R-:W0:Y:S03]  /*0520*/  MUFU.RCP64H R9, R7 ;  /* 0x0000000700097308 */ /* 0x000e260000001800 */
[----:B0-----:R-:W-:-:S08]  /*0530*/  DFMA R10, -R6, R8, 1 ;  /* 0x3ff00000060a742b */ /* 0x001fd00000000108 */
[----:B------:R-:W-:-:S08]  /*0540*/  DFMA R10, R10, R10, R10 ;  /* 0x0000000a0a0a722b */ /* 0x000fd0000000000a */
[----:B------:R-:W-:-:S08]  /*0550*/  DFMA R10, R8, R10, R8 ;  /* 0x0000000a080a722b */ /* 0x000fd00000000008 */
[----:B------:R-:W-:-:S08]  /*0560*/  DFMA R8, -R6, R10, 1 ;  /* 0x3ff000000608742b */ /* 0x000fd0000000010a */
[----:B------:R-:W-:-:S08]  /*0570*/  DFMA R8, R10, R8, R10 ;  /* 0x000000080a08722b */ /* 0x000fd0000000000a */
[----:B------:R-:W-:-:S08]  /*0580*/  DMUL R8, R8, 2.2250738585072013831e-308 ;  /* 0x0010000008087828 */ /* 0x000fd00000000000 */
[----:B------:R-:W-:-:S08]  /*0590*/  DFMA R4, -R4, R8, 1 ;  /* 0x3ff000000404742b */ /* 0x000fd00000000108 */
[----:B------:R-:W-:-:S08]  /*05a0*/  DFMA R4, R4, R4, R4 ;  /* 0x000000040404722b */ /* 0x000fd00000000004 */
[----:B------:R-:W-:Y:S01]  /*05b0*/  DFMA R6, R8, R4, R8 ;  /* 0x000000040806722b */ /* 0x000fe20000000008 */
[----:B------:R-:W-:Y:S10]  /*05c0*/  BRA `(.L_x_7) ;  /* 0x0000000000307947 */ /* 0x000ff40003800000 */
.L_x_8:
[----:B------:R-:W-:Y:S01]  /*05d0*/  DMUL R4, R4, 8.11296384146066816958e+31 ;  /* 0x4690000004047828 */ /* 0x000fe20000000000 */
[----:B------:R-:W-:-:S05]  /*05e0*/  IMAD.MOV.U32 R6, RZ, RZ, R8 ;  /* 0x000000ffff067224 */ /* 0x000fca00078e0008 */
[----:B------:R-:W0:Y:S02]  /*05f0*/  MUFU.RCP64H R7, R5 ;  /* 0x0000000500077308 */ /* 0x000e240000001800 */
[----:B0-----:R-:W-:-:S08]  /*0600*/  DFMA R8, -R4, R6, 1 ;  /* 0x3ff000000408742b */ /* 0x001fd00000000106 */
[----:B------:R-:W-:-:S08]  /*0610*/  DFMA R8, R8, R8, R8 ;  /* 0x000000080808722b */ /* 0x000fd00000000008 */
[----:B------:R-:W-:-:S08]  /*0620*/  DFMA R8, R6, R8, R6 ;  /* 0x000000080608722b */ /* 0x000fd00000000006 */
[----:B------:R-:W-:-:S08]  /*0630*/  DFMA R6, -R4, R8, 1 ;  /* 0x3ff000000406742b */ /* 0x000fd00000000108 */
[----:B------:R-:W-:-:S08]  /*0640*/  DFMA R6, R8, R6, R8 ;  /* 0x000000060806722b */ /* 0x000fd00000000008 */
[----:B------:R-:W-:Y:S01]  /*0650*/  DMUL R6, R6, 8.11296384146066816958e+31 ;  /* 0x4690000006067828 */ /* 0x000fe20000000000 */
[----:B------:R-:W-:Y:S10]  /*0660*/  BRA `(.L_x_7) ;  /* 0x0000000000087947 */ /* 0x000ff40003800000 */
.L_x_6:
[----:B------:R-:W-:Y:S01]  /*0670*/  LOP3.LUT R7, R5, 0x80000, RZ, 0xfc, !PT ;  /* 0x0008000005077812 */ /* 0x000fe200078efcff */
[----:B------:R-:W-:-:S07]  /*0680*/  IMAD.MOV.U32 R6, RZ, RZ, R4 ;  /* 0x000000ffff067224 */ /* 0x000fce00078e0004 */
.L_x_7:
[----:B------:R-:W-:Y:S05]  /*0690*/  BSYNC.RECONVERGENT B1 ;  /* 0x0000000000017941 */ /* 0x000fea0003800200 */
.L_x_5:
[----:B------:R-:W-:Y:S01]  /*06a0*/  MOV R4, R0 ;  /* 0x0000000000047202 */ /* 0x000fe20000000f00 */
[----:B------:R-:W-:-:S04]  /*06b0*/  IMAD.MOV.U32 R5, RZ, RZ, 0x0 ;  /* 0x00000000ff057424 */ /* 0x000fc800078e00ff */
[----:B------:R-:W-:Y:S05]  /*06c0*/  RET.REL.NODEC R4 `(sigmoid64) ;  /* 0xfffffff8044c7950 */ /* 0x000fea0003c3ffff */
        .type           $sigmoid64$__internal_accurate_pow,@function
        .size           $sigmoid64$__internal_accurate_pow,(.L_x_12 - $sigmoid64$__internal_accurate_pow)
$sigmoid64$__internal_accurate_pow:
[----:B------:R-:W0:Y:S01]  /*06d0*/  MUFU.RCP64H R13, 2.3591403961181640625 ;  /* 0x4002df85000d7908 */ /* 0x000e220000001800 */
[----:B------:R-:W-:Y:S02]  /*06e0*/  HFMA2 R12, -RZ, RZ, 0, 0 ;  /* 0x00000000ff0c7431 */ /* 0x000fe400000001ff */
[----:B------:R-:W-:Y:S01]  /*06f0*/  IMAD.MOV.U32 R4, RZ, RZ, 0x458a2bb4 ;  /* 0x458a2bb4ff047424 */ /* 0x000fe200078e00ff */
[----:B------:R-:W-:Y:S01]  /*0700*/  UMOV UR6, 0x2c515da4 ;  /* 0x2c515da400067882 */ /* 0x000fe20000000000 */
[----:B------:R-:W-:Y:S01]  /*0710*/  IMAD.MOV.U32 R5, RZ, RZ, 0x4002df85 ;  /* 0x4002df85ff057424 */ /* 0x000fe200078e00ff */
[----:B------:R-:W-:Y:S01]  /*0720*/  UMOV UR7, 0x3fd6fc2a ;  /* 0x3fd6fc2a00077882 */ /* 0x000fe20000000000 */
[----:B------:R-:W-:Y:S01]  /*0730*/  IMAD.MOV.U32 R6, RZ, RZ, 0x41ad3b5a ;  /* 0x41ad3b5aff067424 */ /* 0x000fe200078e00ff */
[----:B------:R-:W-:Y:S01]  /*0740*/  UMOV UR8, 0x7d2cafe2 ;  /* 0x7d2cafe200087882 */ /* 0x000fe20000000000 */
[----:B------:R-:W-:Y:S01]  /*0750*/  IMAD.MOV.U32 R7, RZ, RZ, 0x3ed0f5d2 ;  /* 0x3ed0f5d2ff077424 */ /* 0x000fe200078e00ff */
[----:B------:R-:W-:Y:S01]  /*0760*/  UMOV UR9, 0x3eb0f5ff ;  /* 0x3eb0f5ff00097882 */ /* 0x000fe20000000000 */
[----:B0-----:R-:W-:-:S08]  /*0770*/  DFMA R4, R12, -R4, 1 ;  /* 0x3ff000000c04742b */ /* 0x001fd00000000804 */
[----:B------:R-:W-:-:S08]  /*0780*/  DFMA R4, R4, R4, R4 ;  /* 0x000000040404722b */ /* 0x000fd00000000004 */
[----:B------:R-:W-:-:S08]  /*0790*/  DFMA R12, R12, R4, R12 ;  /* 0x000000040c0c722b */ /* 0x000fd0000000000c */
[----:B------:R-:W-:-:S08]  /*07a0*/  DMUL R4, R12, UR6 ;  /* 0x000000060c047c28 */ /* 0x000fd00008000000 */
[----:B------:R-:W-:-:S08]  /*07b0*/  DFMA R4, R12, UR6, R4 ;  /* 0x000000060c047c2b */ /* 0x000fd00008000004 */
[C---:B------:R-:W-:Y:S02]  /*07c0*/  DMUL R10, R4.reuse, R4 ;  /* 0x00000004040a7228 */ /* 0x040fe40000000000 */
[----:B------:R-:W-:-:S06]  /*07d0*/  DADD R16, -R4, UR6 ;  /* 0x0000000604107e29 */ /* 0x000fcc0008000100 */
[----:B------:R-:W-:Y:S01]  /*07e0*/  DFMA R6, R10, UR8, R6 ;  /* 0x000000080a067c2b */ /* 0x000fe20008000006 */
[----:B------:R-:W-:Y:S01]  /*07f0*/  UMOV UR8, 0x75488a3f ;  /* 0x75488a3f00087882 */ /* 0x000fe20000000000 */
[----:B------:R-:W-:Y:S01]  /*0800*/  UMOV UR9, 0x3ef3b20a ;  /* 0x3ef3b20a00097882 */ /* 0x000fe20000000000 */
[----:B------:R-:W-:Y:S02]  /*0810*/  DADD R18, R16, R16 ;  /* 0x0000000010127229 */ /* 0x000fe40000000010 */
[----:B------:R-:W-:-:S03]  /*0820*/  DMUL R16, R4, R4 ;  /* 0x0000000404107228 */ /* 0x000fc60000000000 */
[----:B------:R-:W-:Y:S01]  /*0830*/  DFMA R6, R10, R6, UR8 ;  /* 0x000000080a067e2b */ /* 0x000fe20008000006 */
[----:B------:R-:W-:Y:S01]  /*0840*/  UMOV UR8, 0xe4faecd5 ;  /* 0xe4faecd500087882 */ /* 0x000fe20000000000 */
[----:B------:R-:W-:Y:S01]  /*0850*/  UMOV UR9, 0x3f1745cd ;  /* 0x3f1745cd00097882 */ /* 0x000fe20000000000 */
[C---:B------:R-:W-:Y:S01]  /*0860*/  DFMA R18, -R4.reuse, UR6, R18 ;  /* 0x0000000604127c2b */ /* 0x040fe20008000112 */
[----:B------:R-:W-:Y:S01]  /*0870*/  UMOV UR6, 0xb9e7b0 ;  /* 0x00b9e7b000067882 */ /* 0x000fe20000000000 */
[----:B------:R-:W-:Y:S01]  /*0880*/  UMOV UR7, 0x3c46a4cb ;  /* 0x3c46a4cb00077882 */ /* 0x000fe20000000000 */
[----:B------:R-:W-:Y:S02]  /*0890*/  DFMA R24, R4, R4, -R16 ;  /* 0x000000040418722b */ /* 0x000fe40000000810 */
[----:B------:R-:W-:Y:S01]  /*08a0*/  DFMA R6, R10, R6, UR8 ;  /* 0x000000080a067e2b */ /* 0x000fe20008000006 */
[----:B------:R-:W-:Y:S01]  /*08b0*/  UMOV UR8, 0x258a578b ;  /* 0x258a578b00087882 */ /* 0x000fe20000000000 */
[----:B------:R-:W-:Y:S01]  /*08c0*/  UMOV UR9, 0x3f3c71c7 ;  /* 0x3f3c71c700097882 */ /* 0x000fe20000000000 */
[----:B------:R-:W-:-:S05]  /*08d0*/  DMUL R12, R12, R18 ;  /* 0x000000120c0c7228 */ /* 0x000fca0000000000 */
[----:B------:R-:W-:Y:S01]  /*08e0*/  DFMA R6, R10, R6, UR8 ;  /* 0x000000080a067e2b */ /* 0x000fe20008000006 */
[----:B------:R-:W-:Y:S01]  /*08f0*/  UMOV UR8, 0x9242b910 ;  /* 0x9242b91000087882 */ /* 0x000fe20000000000 */
[----:B------:R-:W-:-:S03]  /*0900*/  UMOV UR9, 0x3f624924 ;  /* 0x3f62492400097882 */ /* 0x000fc60000000000 */
[----:B------:R-:W-:Y:S01]  /*0910*/  VIADD R27, R13, 0x100000 ;  /* 0x001000000d1b7836 */ /* 0x000fe20000000000 */
[----:B------:R-:W-:Y:S02]  /*0920*/  MOV R26, R12 ;  /* 0x0000000c001a7202 */ /* 0x000fe40000000f00 */
[----:B------:R-:W-:Y:S01]  /*0930*/  DFMA R6, R10, R6, UR8 ;  /* 0x000000080a067e2b */ /* 0x000fe20008000006 */
[----:B------:R-:W-:Y:S01]  /*0940*/  UMOV UR8, 0x99999dfb ;  /* 0x99999dfb00087882 */ /* 0x000fe20000000000 */
[----:B------:R-:W-:Y:S02]  /*0950*/  UMOV UR9, 0x3f899999 ;  /* 0x3f89999900097882 */ /* 0x000fe40000000000 */
[----:B------:R-:W-:-:S04]  /*0960*/  DFMA R24, R4, R26, R24 ;  /* 0x0000001a0418722b */ /* 0x000fc80000000018 */
[----:B------:R-:W-:Y:S01]  /*0970*/  DFMA R14, R10, R6, UR8 ;  /* 0x000000080a0e7e2b */ /* 0x000fe20008000006 */
[----:B------:R-:W-:Y:S01]  /*0980*/  UMOV UR8, 0x55555555 ;  /* 0x5555555500087882 */ /* 0x000fe20000000000 */
[----:B------:R-:W-:-:S06]  /*0990*/  UMOV UR9, 0x3fb55555 ;  /* 0x3fb5555500097882 */ /* 0x000fcc0000000000 */
[----:B------:R-:W-:-:S08]  /*09a0*/  DFMA R6, R10, R14, UR8 ;  /* 0x000000080a067e2b */ /* 0x000fd0000800000e */
[----:B------:R-:W-:-:S08]  /*09b0*/  DADD R22, -R6, UR8 ;  /* 0x0000000806167e29 */ /* 0x000fd00008000100 */
[----:B------:R-:W-:Y:S02]  /*09c0*/  DFMA R14, R10, R14, R22 ;  /* 0x0000000e0a0e722b */ /* 0x000fe40000000016 */
[----:B------:R-:W-:-:S06]  /*09d0*/  DMUL R10, R4, R16 ;  /* 0x00000010040a7228 */ /* 0x000fcc0000000000 */
[----:B------:R-:W-:Y:S01]  /*09e0*/  DADD R14, R14, -UR6 ;  /* 0x800000060e0e7e29 */ /* 0x000fe20008000000 */
[----:B------:R-:W-:Y:S01]  /*09f0*/  UMOV UR6, 0x0 ;  /* 0x0000000000067882 */ /* 0x000fe20000000000 */
[----:B------:R-:W-:Y:S01]  /*0a00*/  DFMA R22, R4, R16, -R10 ;  /* 0x000000100416722b */ /* 0x000fe2000000080a */
[----:B------:R-:W-:-:S05]  /*0a10*/  UMOV UR7, 0x3ff00000 ;  /* 0x3ff0000000077882 */ /* 0x000fca0000000000 */
[----:B------:R-:W-:Y:S02]  /*0a20*/  DADD R18, R6, R14 ;  /* 0x0000000006127229 */ /* 0x000fe4000000000e */
[----:B------:R-:W-:-:S06]  /*0a30*/  DFMA R22, R12, R16, R22 ;  /* 0x000000100c16722b */ /* 0x000fcc0000000016 */
[----:B------:R-:W-:Y:S02]  /*0a40*/  DMUL R16, R18, R10 ;  /* 0x0000000a12107228 */ /* 0x000fe40000000000 */
[----:B------:R-:W-:Y:S02]  /*0a50*/  DFMA R22, R4, R24, R22 ;  /* 0x000000180416722b */ /* 0x000fe40000000016 */
[----:B------:R-:W-:-:S04]  /*0a60*/  DADD R6, R6, -R18 ;  /* 0x0000000006067229 */ /* 0x000fc80000000812 */
[----:B------:R-:W-:-:S04]  /*0a70*/  DFMA R24, R18, R10, -R16 ;  /* 0x0000000a1218722b */ /* 0x000fc80000000810 */
[----:B------:R-:W-:-:S04]  /*0a80*/  DADD R6, R14, R6 ;  /* 0x000000000e067229 */ /* 0x000fc80000000006 */
[----:B------:R-:W-:-:S08]  /*0a90*/  DFMA R22, R18, R22, R24 ;  /* 0x000000161216722b */ /* 0x000fd00000000018 */
[----:B------:R-:W-:-:S08]  /*0aa0*/  DFMA R22, R6, R10, R22 ;  /* 0x0000000a0616722b */ /* 0x000fd00000000016 */
[----:B------:R-:W-:-:S08]  /*0ab0*/  DADD R10, R16, R22 ;  /* 0x00000000100a7229 */ /* 0x000fd00000000016 */
[--C-:B------:R-:W-:Y:S02]  /*0ac0*/  DADD R6, R4, R10.reuse ;  /* 0x0000000004067229 */ /* 0x100fe4000000000a */
[----:B------:R-:W-:-:S06]  /*0ad0*/  DADD R16, R16, -R10 ;  /* 0x0000000010107229 */ /* 0x000fcc000000080a */
[----:B------:R-:W-:Y:S02]  /*0ae0*/  DADD R4, R4, -R6 ;  /* 0x0000000004047229 */ /* 0x000fe40000000806 */
[----:B------:R-:W-:-:S06]  /*0af0*/  DADD R16, R22, R16 ;  /* 0x0000000016107229 */ /* 0x000fcc0000000010 */
[----:B------:R-:W-:Y:S01]  /*0b00*/  DADD R4, R10, R4 ;  /* 0x000000000a047229 */ /* 0x000fe20000000004 */
[----:B------:R-:W-:Y:S02]  /*0b10*/  IMAD.MOV.U32 R10, RZ, RZ, -0x105c611 ;  /* 0xfefa39efff0a7424 */ /* 0x000fe400078e00ff */
[----:B------:R-:W-:-:S05]  /*0b20*/  IMAD.MOV.U32 R11, RZ, RZ, 0x3fe62e42 ;  /* 0x3fe62e42ff0b7424 */ /* 0x000fca00078e00ff */
[----:B------:R-:W-:-:S08]  /*0b30*/  DADD R4, R16, R4 ;  /* 0x0000000010047229 */ /* 0x000fd00000000004 */
[----:B------:R-:W-:Y:S01]  /*0b40*/  DADD R12, R12, R4 ;  /* 0x000000000c0c7229 */ /* 0x000fe20000000004 */
[----:B------:R-:W-:Y:S01]  /*0b50*/  IMAD.MOV.U32 R4, RZ, RZ, -0x105c611 ;  /* 0xfefa39efff047424 */ /* 0x000fe200078e00ff */
[----:B------:R-:W-:-:S06]  /*0b60*/  MOV R5, 0x3fe62e42 ;  /* 0x3fe62e4200057802 */ /* 0x000fcc0000000f00 */
[----:B------:R-:W-:-:S08]  /*0b70*/  DADD R14, R6, R12 ;  /* 0x00000000060e7229 */ /* 0x000fd0000000000c */
[--C-:B------:R-:W-:Y:S02]  /*0b80*/  DFMA R10, R10, UR6, R14.reuse ;  /* 0x000000060a0a7c2b */ /* 0x100fe4000800000e */
[----:B------:R-:W-:-:S06]  /*0b90*/  DADD R6, R6, -R14 ;  /* 0x0000000006067229 */ /* 0x000fcc000000080e */
[----:B------:R-:W-:Y:S02]  /*0ba0*/  DFMA R16, -R4, 1, R10 ;  /* 0x3ff000000410782b */ /* 0x000fe4000000010a */
[----:B------:R-:W-:Y:S01]  /*0bb0*/  DADD R6, R12, R6 ;  /* 0x000000000c067229 */ /* 0x000fe20000000006 */
[----:B------:R-:W-:Y:S02]  /*0bc0*/  IMAD.MOV.U32 R12, RZ, RZ, 0x3b39803f ;  /* 0x3b39803fff0c7424 */ /* 0x000fe400078e00ff */
[----:B------:R-:W-:-:S03]  /*0bd0*/  IMAD.MOV.U32 R13, RZ, RZ, 0x3c7abc9e ;  /* 0x3c7abc9eff0d7424 */ /* 0x000fc600078e00ff */
[----:B------:R-:W-:-:S08]  /*0be0*/  DADD R16, -R14, R16 ;  /* 0x000000000e107229 */ /* 0x000fd00000000110 */
[----:B------:R-:W-:Y:S02]  /*0bf0*/  DADD R6, R6, -R16 ;  /* 0x0000000006067229 */ /* 0x000fe40000000810 */
[----:B------:R-:W-:-:S06]  /*0c00*/  DADD R16, -RZ, -R20 ;  /* 0x00000000ff107229 */ /* 0x000fcc0000000914 */
[----:B------:R-:W-:Y:S01]  /*0c10*/  DFMA R12, R12, UR6, R6 ;  /* 0x000000060c0c7c2b */ /* 0x000fe20008000006 */
[----:B------:R-:W-:Y:S01]  /*0c20*/  UMOV UR6, 0x3b39803f ;  /* 0x3b39803f00067882 */ /* 0x000fe20000000000 */
[----:B------:R-:W-:Y:S02]  /*0c30*/  UMOV UR7, 0x3c7abc9e ;  /* 0x3c7abc9e00077882 */ /* 0x000fe40000000000 */
[C---:B------:R-:W-:Y:S01]  /*0c40*/  IMAD.SHL.U32 R6, R17.reuse, 0x2, RZ ;  /* 0x0000000211067824 */ /* 0x040fe200078e00ff */
[----:B------:R-:W-:-:S03]  /*0c50*/  LOP3.LUT R7, R17, 0xff0fffff, RZ, 0xc0, !PT ;  /* 0xff0fffff11077812 */ /* 0x000fc600078ec0ff */
[----:B------:R-:W-:Y:S01]  /*0c60*/  DADD R14, R10, R12 ;  /* 0x000000000a0e7229 */ /* 0x000fe2000000000c */
[----:B------:R-:W-:-:S04]  /*0c70*/  ISETP.GT.U32.AND P0, PT, R6, -0x2000001, PT ;  /* 0xfdffffff0600780c */ /* 0x000fc80003f04070 */
[----:B------:R-:W-:-:S03]  /*0c80*/  SEL R17, R7, R17, P0 ;  /* 0x0000001107117207 */ /* 0x000fc60000000000 */
[----:B------:R-:W-:-:S03]  /*0c90*/  DADD R10, R10, -R14 ;  /* 0x000000000a0a7229 */ /* 0x000fc6000000080e */
[----:B------:R-:W-:-:S05]  /*0ca0*/  DMUL R6, R14, R16 ;  /* 0x000000100e067228 */ /* 0x000fca0000000000 */
[----:B------:R-:W-:Y:S01]  /*0cb0*/  DADD R10, R12, R10 ;  /* 0x000000000c0a7229 */ /* 0x000fe2000000000a */
[----:B------:R-:W-:Y:S02]  /*0cc0*/  MOV R12, 0x652b82fe ;  /* 0x652b82fe000c7802 */ /* 0x000fe40000000f00 */
[----:B------:R-:W-:Y:S01]  /*0cd0*/  DFMA R14, R14, R16, -R6 ;  /* 0x000000100e0e722b */ /* 0x000fe20000000806 */
[----:B------:R-:W-:-:S07]  /*0ce0*/  IMAD.MOV.U32 R13, RZ, RZ, 0x3ff71547 ;  /* 0x3ff71547ff0d7424 */ /* 0x000fce00078e00ff */
[----:B------:R-:W-:-:S08]  /*0cf0*/  DFMA R14, R10, R16, R14 ;  /* 0x000000100a0e722b */ /* 0x000fd0000000000e */
[----:B------:R-:W-:-:S08]  /*0d00*/  DADD R10, R6, R14 ;  /* 0x00000000060a7229 */ /* 0x000fd0000000000e */
[----:B------:R-:W-:Y:S02]  /*0d10*/  DFMA R12, R10, R12, 6.75539944105574400000e+15 ;  /* 0x433800000a0c742b */ /* 0x000fe4000000000c */
[----:B------:R-:W-:Y:S01]  /*0d20*/  FSETP.GEU.AND P0, PT, |R11|, 4.1917929649353027344, PT ;  /* 0x4086232b0b00780b */ /* 0x000fe20003f0e200 */
[----:B------:R-:W-:-:S05]  /*0d30*/  DADD R6, R6, -R10 ;  /* 0x0000000006067229 */ /* 0x000fca000000080a */
[----:B------:R-:W-:-:S03]  /*0d40*/  DADD R16, R12, -6.75539944105574400000e+15 ;  /* 0xc33800000c107429 */ /* 0x000fc60000000000 */
[----:B------:R-:W-:-:S05]  /*0d50*/  DADD R14, R14, R6 ;  /* 0x000000000e0e7229 */ /* 0x000fca0000000006 */
[----:B------:R-:W-:-:S08]  /*0d60*/  DFMA R4, R16, -R4, R10 ;  /* 0x800000041004722b */ /* 0x000fd0000000000a */
[----:B------:R-:W-:Y:S01]  /*0d70*/  DFMA R4, R16, -UR6, R4 ;  /* 0x8000000610047c2b */ /* 0x000fe20008000004 */
[----:B------:R-:W-:Y:S01]  /*0d80*/  UMOV UR6, 0x69ce2bdf ;  /* 0x69ce2bdf00067882 */ /* 0x000fe20000000000 */
[----:B------:R-:W-:Y:S01]  /*0d90*/  IMAD.MOV.U32 R16, RZ, RZ, -0x35dec16 ;  /* 0xfca213eaff107424 */ /* 0x000fe200078e00ff */
[----:B------:R-:W-:Y:S01]  /*0da0*/  UMOV UR7, 0x3e5ade15 ;  /* 0x3e5ade1500077882 */ /* 0x000fe20000000000 */
[----:B------:R-:W-:-:S06]  /*0db0*/  IMAD.MOV.U32 R17, RZ, RZ, 0x3e928af3 ;  /* 0x3e928af3ff117424 */ /* 0x000fcc00078e00ff */
[----:B------:R-:W-:Y:S01]  /*0dc0*/  DFMA R16, R4, UR6, R16 ;  /* 0x0000000604107c2b */ /* 0x000fe20008000010 */
[----:B------:R-:W-:Y:S01]  /*0dd0*/  UMOV UR6, 0x62401315 ;  /* 0x6240131500067882 */ /* 0x000fe20000000000 */
[----:B------:R-:W-:-:S06]  /*0de0*/  UMOV UR7, 0x3ec71dee ;  /* 0x3ec71dee00077882 */ /* 0x000fcc0000000000 */
[----:B------:R-:W-:Y:S01]  /*0df0*/  DFMA R16, R4, R16, UR6 ;  /* 0x0000000604107e2b */ /* 0x000fe20008000010 */
        /* <DEDUP_REMOVED lines=20> */
[----:B------:R-:W-:-:S08]  /*0f40*/  DFMA R16, R4, R16, UR6 ;  /* 0x0000000604107e2b */ /* 0x000fd00008000010 */
[----:B------:R-:W-:-:S08]  /*0f50*/  DFMA R16, R4, R16, 1 ;  /* 0x3ff000000410742b */ /* 0x000fd00000000010 */
[----:B------:R-:W-:-:S10]  /*0f60*/  DFMA R4, R4, R16, 1 ;  /* 0x3ff000000404742b */ /* 0x000fd40000000010 */
[----:B------:R-:W-:Y:S01]  /*0f70*/  LEA R7, R12, R5, 0x14 ;  /* 0x000000050c077211 */ /* 0x000fe200078ea0ff */
[----:B------:R-:W-:Y:S01]  /*0f80*/  IMAD.MOV.U32 R6, RZ, RZ, R4 ;  /* 0x000000ffff067224 */ /* 0x000fe200078e0004 */
[----:B------:R-:W-:Y:S06]  /*0f90*/  @!P0 BRA `(.L_x_9) ;  /* 0x0000000000308947 */ /* 0x000fec0003800000 */
[----:B------:R-:W-:Y:S01]  /*0fa0*/  FSETP.GEU.AND P1, PT, |R11|, 4.2275390625, PT ;  /* 0x408748000b00780b */ /* 0x000fe20003f2e200 */
[C---:B------:R-:W-:Y:S02]  /*0fb0*/  DADD R16, R10.reuse, +INF ;  /* 0x7ff000000a107429 */ /* 0x040fe40000000000 */
[----:B------:R-:W-:-:S08]  /*0fc0*/  DSETP.GEU.AND P0, PT, R10, RZ, PT ;  /* 0x000000ff0a00722a */ /* 0x000fd00003f0e000 */
[----:B------:R-:W-:Y:S02]  /*0fd0*/  FSEL R7, R17, RZ, P0 ;  /* 0x000000ff11077208 */ /* 0x000fe40000000000 */
[----:B------:R-:W-:-:S04]  /*0fe0*/  @!P1 LEA.HI R6, R12, R12, RZ, 0x1 ;  /* 0x0000000c0c069211 */ /* 0x000fc800078f08ff */
[----:B------:R-:W-:Y:S02]  /*0ff0*/  @!P1 SHF.R.S32.HI R11, RZ, 0x1, R6 ;  /* 0x00000001ff0b9819 */ /* 0x000fe40000011406 */
[----:B------:R-:W-:-:S03]  /*1000*/  FSEL R6, R16, RZ, P0 ;  /* 0x000000ff10067208 */ /* 0x000fc60000000000 */
[----:B------:R-:W-:Y:S02]  /*1010*/  @!P1 IMAD.IADD R10, R12, 0x1, -R11 ;  /* 0x000000010c0a9824 */ /* 0x000fe400078e0a0b */
[----:B------:R-:W-:-:S03]  /*1020*/  @!P1 IMAD R5, R11, 0x100000, R5 ;  /* 0x001000000b059824 */ /* 0x000fc600078e0205 */
[----:B------:R-:W-:Y:S02]  /*1030*/  @!P1 LEA R11, R10, 0x3ff00000, 0x14 ;  /* 0x3ff000000a0b9811 */ /* 0x000fe400078ea0ff */
[----:B------:R-:W-:-:S06]  /*1040*/  @!P1 MOV R10, RZ ;  /* 0x000000ff000a9202 */ /* 0x000fcc0000000f00 */
[----:B------:R-:W-:-:S11]  /*1050*/  @!P1 DMUL R6, R4, R10 ;  /* 0x0000000a04069228 */ /* 0x000fd60000000000 */
.L_x_9:
[----:B------:R-:W-:Y:S01]  /*1060*/  DFMA R14, R14, R6, R6 ;  /* 0x000000060e0e722b */ /* 0x000fe20000000006 */
[----:B------:R-:W-:Y:S01]  /*1070*/  IMAD.MOV.U32 R4, RZ, RZ, R0 ;  /* 0x000000ffff047224 */ /* 0x000fe200078e0000 */
[----:B------:R-:W-:Y:S01]  /*1080*/  DSETP.NEU.AND P0, PT, |R6|, +INF , PT ;  /* 0x7ff000000600742a */ /* 0x000fe20003f0d200 */
[----:B------:R-:W-:-:S07]  /*1090*/  IMAD.MOV.U32 R5, RZ, RZ, 0x0 ;  /* 0x00000000ff057424 */ /* 0x000fce00078e00ff */
[----:B------:R-:W-:Y:S02]  /*10a0*/  FSEL R6, R6, R14, !P0 ;  /* 0x0000000e06067208 */ /* 0x000fe40004000000 */
[----:B------:R-:W-:Y:S01]  /*10b0*/  FSEL R7, R7, R15, !P0 ;  /* 0x0000000f07077208 */ /* 0x000fe20004000000 */
[----:B------:R-:W-:Y:S06]  /*10c0*/  RET.REL.NODEC R4 `(sigmoid64) ;  /* 0xffffffec04cc7950 */ /* 0x000fec0003c3ffff */
.L_x_10:
[----:B------:R-:W-:-:S00]  /*10d0*/  BRA `(.L_x_10) ;  /* 0xfffffffc00fc7947 */ /* 0x000fc0000383ffff */
[----:B------:R-:W-:-:S00]  /*10e0*/  NOP ;  /* 0x0000000000007918 */ /* 0x000fc00000000000 */
        /* <DEDUP_REMOVED lines=9> */
.L_x_12:


//--------------------- .nv.shared.reserved.0     --------------------------
	.section	.nv.shared.reserved.0,"aw",@nobits
	.weak		__nv_reservedSMEM_offset_0_alias
	.size		__nv_reservedSMEM_offset_0_alias, 0, 64
	.other		__nv_reservedSMEM_offset_0_alias,@"STO_CUDA_RESERVED_SHARED STV_DEFAULT"
__nv_reservedSMEM_offset_0_alias:
	.zero		0
	.zero		64


//--------------------- .nv.constant0.sigmoid64   --------------------------
	.section	.nv.constant0.sigmoid64,"a",@progbits
	.sectionflags	@""
	.align	4
.nv.constant0.sigmoid64:
	.zero		908


//--------------------- SYMBOLS --------------------------

	.type		.nv.reservedSmem.offset0,@object
	.size		.nv.reservedSmem.offset0,0x4
